//
// Generated by NVIDIA NVVM Compiler
//
// Compiler Build ID: CL-36424714
// Cuda compilation tools, release 13.0, V13.0.88
// Based on NVVM 20.0.0
//

.version 9.0
.target sm_100
.address_size 64

	// .globl	_Z9kernelAddiPVi

.visible .entry _Z9kernelAddiPVi(
	.param .u32 _Z9kernelAddiPVi_param_0,
	.param .u64 .ptr .align 1 _Z9kernelAddiPVi_param_1
)
{
	.reg .b32 	%r<4>;
	.reg .b64 	%rd<3>;

	ld.param.u32 	%r1, [_Z9kernelAddiPVi_param_0];
	ld.param.u64 	%rd1, [_Z9kernelAddiPVi_param_1];
	cvta.to.global.u64 	%rd2, %rd1;
	ld.volatile.global.u32 	%r2, [%rd2];
	add.s32 	%r3, %r2, %r1;
	st.volatile.global.u32 	[%rd2], %r3;
	ret;

}
	// .globl	_Z10kernelMultPViS0_
.visible .entry _Z10kernelMultPViS0_(
	.param .u64 .ptr .align 1 _Z10kernelMultPViS0__param_0,
	.param .u64 .ptr .align 1 _Z10kernelMultPViS0__param_1
)
{
	.reg .b32 	%r<4>;
	.reg .b64 	%rd<5>;

	ld.param.u64 	%rd1, [_Z10kernelMultPViS0__param_0];
	ld.param.u64 	%rd2, [_Z10kernelMultPViS0__param_1];
	cvta.to.global.u64 	%rd3, %rd2;
	cvta.to.global.u64 	%rd4, %rd1;
	ld.volatile.global.u32 	%r1, [%rd4];
	ld.volatile.global.u32 	%r2, [%rd3];
	mul.lo.s32 	%r3, %r2, %r1;
	st.volatile.global.u32 	[%rd3], %r3;
	ret;

}


// ===== COMPILED SASS (sm_100) =====

	.target	sm_100

	.elftype	@"ET_EXEC"


//--------------------- .note.nv.tkinfo           --------------------------
	.section	.note.nv.tkinfo,"",@"SHT_NOTE"
	.sectionflags	@"SHF_NOTE_NV_TKINFO"
	.tkinfo
        /*0018*/ 	.word	0x00000002
        /*0030*/ 	.string	""
        /*0030*/ 	.string	"ptxas"
        /*0030*/ 	.string	"Cuda compilation tools, release 13.0, V13.0.88"
        /*0030*/ 	.string	"Build cuda_13.0.r13.0/compiler.36424714_0"
        /*0030*/ 	.string	"-arch sm_100 -m 64 "



//--------------------- .note.nv.cuinfo           --------------------------
	.section	.note.nv.cuinfo,"",@"SHT_NOTE"
	.sectionflags	@"SHF_NOTE_NV_CUINFO"
        /*0018*/ 	.short	0x0002
        /*001a*/ 	.short	0x0064
        /*001c*/ 	.short	0x0082
	.zero		2


//--------------------- .nv.info                  --------------------------
	.section	.nv.info,"",@"SHT_CUDA_INFO"
	.align	4


	//----- nvinfo : EIATTR_REGCOUNT
	.align		4
        /*0000*/ 	.byte	0x04, 0x2f
        /*0002*/ 	.short	(.L_1 - .L_0)
	.align		4
.L_0:
        /*0004*/ 	.word	index@(_Z9kernelAddiPVi)
        /*0008*/ 	.word	0x00000008


	//----- nvinfo : EIATTR_FRAME_SIZE
	.align		4
.L_1:
        /*000c*/ 	.byte	0x04, 0x11
        /*000e*/ 	.short	(.L_3 - .L_2)
	.align		4
.L_2:
        /*0010*/ 	.word	index@(_Z9kernelAddiPVi)
        /*0014*/ 	.word	0x00000000


	//----- nvinfo : EIATTR_REGCOUNT
	.align		4
.L_3:
        /*0018*/ 	.byte	0x04, 0x2f
        /*001a*/ 	.short	(.L_5 - .L_4)
	.align		4
.L_4:
        /*001c*/ 	.word	index@(_Z10kernelMultPViS0_)
        /*0020*/ 	.word	0x0000000a


	//----- nvinfo : EIATTR_FRAME_SIZE
	.align		4
.L_5:
        /*0024*/ 	.byte	0x04, 0x11
        /*0026*/ 	.short	(.L_7 - .L_6)
	.align		4
.L_6:
        /*0028*/ 	.word	index@(_Z10kernelMultPViS0_)
        /*002c*/ 	.word	0x00000000


	//----- nvinfo : EIATTR_MIN_STACK_SIZE
	.align		4
.L_7:
        /*0030*/ 	.byte	0x04, 0x12
        /*0032*/ 	.short	(.L_9 - .L_8)
	.align		4
.L_8:
        /*0034*/ 	.word	index@(_Z10kernelMultPViS0_)
        /*0038*/ 	.word	0x00000000


	//----- nvinfo : EIATTR_MIN_STACK_SIZE
	.align		4
.L_9:
        /*003c*/ 	.byte	0x04, 0x12
        /*003e*/ 	.short	(.L_11 - .L_10)
	.align		4
.L_10:
        /*0040*/ 	.word	index@(_Z9kernelAddiPVi)
        /*0044*/ 	.word	0x00000000
.L_11:


//--------------------- .nv.compat                --------------------------
	.section	.nv.compat,"",@"SHT_CUDA_COMPAT_INFO"
	.align	4
        /*0000*/ 	.byte	0x02, 0x09, 0x00, 0x00, 0x02, 0x02, 0x01, 0x00, 0x02, 0x05, 0x05, 0x00, 0x03, 0x07, 0x01, 0x01
        /*0010*/ 	.byte	0x02, 0x03, 0x00, 0x00, 0x02, 0x06, 0x01, 0x00, 0x04, 0x0b, 0x08, 0x00, 0x09, 0x00, 0x00, 0x00
        /*0020*/ 	.byte	0x00, 0x00, 0x00, 0x00


//--------------------- .nv.info._Z10kernelMultPViS0_ --------------------------
	.section	.nv.info._Z10kernelMultPViS0_,"",@"SHT_CUDA_INFO"
	.sectionflags	@""
	.align	4


	//----- nvinfo : EIATTR_CUDA_API_VERSION
	.align		4
        /*0000*/ 	.byte	0x04, 0x37
        /*0002*/ 	.short	(.L_13 - .L_12)
.L_12:
        /*0004*/ 	.word	0x00000082


	//----- nvinfo : EIATTR_KPARAM_INFO
	.align		4
.L_13:
        /*0008*/ 	.byte	0x04, 0x17
        /*000a*/ 	.short	(.L_15 - .L_14)
.L_14:
        /*000c*/ 	.word	0x00000000
        /*0010*/ 	.short	0x0001
        /*0012*/ 	.short	0x0008
        /*0014*/ 	.byte	0x00, 0xf5, 0x21, 0x00


	//----- nvinfo : EIATTR_KPARAM_INFO
	.align		4
.L_15:
        /*0018*/ 	.byte	0x04, 0x17
        /*001a*/ 	.short	(.L_17 - .L_16)
.L_16:
        /*001c*/ 	.word	0x00000000
        /*0020*/ 	.short	0x0000
        /*0022*/ 	.short	0x0000
        /*0024*/ 	.byte	0x00, 0xf5, 0x21, 0x00


	//----- nvinfo : EIATTR_SPARSE_MMA_MASK
	.align		4
.L_17:
        /*0028*/ 	.byte	0x03, 0x50
        /*002a*/ 	.short	0x0000


	//----- nvinfo : EIATTR_MAXREG_COUNT
	.align		4
        /*002c*/ 	.byte	0x03, 0x1b
        /*002e*/ 	.short	0x00ff


	//----- nvinfo : EIATTR_MERCURY_ISA_VERSION
	.align		4
        /*0030*/ 	.byte	0x03, 0x5f
        /*0032*/ 	.short	0x0101


	//----- nvinfo : EIATTR_VRC_CTA_INIT_COUNT
	.align		4
        /*0034*/ 	.byte	0x02, 0x4a
	.zero		1
	.zero		1


	//----- nvinfo : EIATTR_EXIT_INSTR_OFFSETS
	.align		4
        /*0038*/ 	.byte	0x04, 0x1c
        /*003a*/ 	.short	(.L_19 - .L_18)


	//   ....[0]....
.L_18:
        /*003c*/ 	.word	0x00000080


	//----- nvinfo : EIATTR_CBANK_PARAM_SIZE
	.align		4
.L_19:
        /*0040*/ 	.byte	0x03, 0x19
        /*0042*/ 	.short	0x0010


	//----- nvinfo : EIATTR_PARAM_CBANK
	.align		4
        /*0044*/ 	.byte	0x04, 0x0a
        /*0046*/ 	.short	(.L_21 - .L_20)
	.align		4
.L_20:
        /*0048*/ 	.word	index@(.nv.constant0._Z10kernelMultPViS0_)
        /*004c*/ 	.short	0x0380
        /*004e*/ 	.short	0x0010


	//----- nvinfo : EIATTR_SW_WAR
	.align		4
.L_21:
        /*0050*/ 	.byte	0x04, 0x36
        /*0052*/ 	.short	(.L_23 - .L_22)
.L_22:
        /*0054*/ 	.word	0x00000008
.L_23:


//--------------------- .nv.info._Z9kernelAddiPVi --------------------------
	.section	.nv.info._Z9kernelAddiPVi,"",@"SHT_CUDA_INFO"
	.sectionflags	@""
	.align	4


	//----- nvinfo : EIATTR_CUDA_API_VERSION
	.align		4
        /*0000*/ 	.byte	0x04, 0x37
        /*0002*/ 	.short	(.L_25 - .L_24)
.L_24:
        /*0004*/ 	.word	0x00000082


	//----- nvinfo : EIATTR_KPARAM_INFO
	.align		4
.L_25:
        /*0008*/ 	.byte	0x04, 0x17
        /*000a*/ 	.short	(.L_27 - .L_26)
.L_26:
        /*000c*/ 	.word	0x00000000
        /*0010*/ 	.short	0x0001
        /*0012*/ 	.short	0x0008
        /*0014*/ 	.byte	0x00, 0xf5, 0x21, 0x00


	//----- nvinfo : EIATTR_KPARAM_INFO
	.align		4
.L_27:
        /*0018*/ 	.byte	0x04, 0x17
        /*001a*/ 	.short	(.L_29 - .L_28)
.L_28:
        /*001c*/ 	.word	0x00000000
        /*0020*/ 	.short	0x0000
        /*0022*/ 	.short	0x0000
        /*0024*/ 	.byte	0x00, 0xf0, 0x11, 0x00


	//----- nvinfo : EIATTR_SPARSE_MMA_MASK
	.align		4
.L_29:
        /*0028*/ 	.byte	0x03, 0x50
        /*002a*/ 	.short	0x0000


	//----- nvinfo : EIATTR_MAXREG_COUNT
	.align		4
        /*002c*/ 	.byte	0x03, 0x1b
        /*002e*/ 	.short	0x00ff


	//----- nvinfo : EIATTR_MERCURY_ISA_VERSION
	.align		4
        /*0030*/ 	.byte	0x03, 0x5f
        /*0032*/ 	.short	0x0101


	//----- nvinfo : EIATTR_VRC_CTA_INIT_COUNT
	.align		4
        /*0034*/ 	.byte	0x02, 0x4a
	.zero		1
	.zero		1


	//----- nvinfo : EIATTR_EXIT_INSTR_OFFSETS
	.align		4
        /*0038*/ 	.byte	0x04, 0x1c
        /*003a*/ 	.short	(.L_31 - .L_30)


	//   ....[0]....
.L_30:
        /*003c*/ 	.word	0x00000070


	//----- nvinfo : EIATTR_CBANK_PARAM_SIZE
	.align		4
.L_31:
        /*0040*/ 	.byte	0x03, 0x19
        /*0042*/ 	.short	0x0010


	//----- nvinfo : EIATTR_PARAM_CBANK
	.align		4
        /*0044*/ 	.byte	0x04, 0x0a
        /*0046*/ 	.short	(.L_33 - .L_32)
	.align		4
.L_32:
        /*0048*/ 	.word	index@(.nv.constant0._Z9kernelAddiPVi)
        /*004c*/ 	.short	0x0380
        /*004e*/ 	.short	0x0010


	//----- nvinfo : EIATTR_SW_WAR
	.align		4
.L_33:
        /*0050*/ 	.byte	0x04, 0x36
        /*0052*/ 	.short	(.L_35 - .L_34)
.L_34:
        /*0054*/ 	.word	0x00000008
.L_35:


//--------------------- .nv.callgraph             --------------------------
	.section	.nv.callgraph,"",@"SHT_CUDA_CALLGRAPH"
	.align	4
	.sectionentsize	8
	.align		4
        /*0000*/ 	.word	0x00000000
	.align		4
        /*0004*/ 	.word	0xffffffff
	.align		4
        /*0008*/ 	.word	0x00000000
	.align		4
        /*000c*/ 	.word	0xfffffffe
	.align		4
        /*0010*/ 	.word	0x00000000
	.align		4
        /*0014*/ 	.word	0xfffffffd
	.align		4
        /*0018*/ 	.word	0x00000000
	.align		4
        /*001c*/ 	.word	0xfffffffc


//--------------------- .text._Z10kernelMultPViS0_ --------------------------
	.section	.text._Z10kernelMultPViS0_,"ax",@progbits
	.align	128
        .global         _Z10kernelMultPViS0_
        .type           _Z10kernelMultPViS0_,@function
        .size           _Z10kernelMultPViS0_,(.L_x_2 - _Z10kernelMultPViS0_)
        .other          _Z10kernelMultPViS0_,@"STO_CUDA_ENTRY STV_DEFAULT"
_Z10kernelMultPViS0_:
.text._Z10kernelMultPViS0_:
[----:B------:R-:W-:Y:S08]  /*0000*/  LDC R1, c[0x0][0x37c] ;  /* 0x0000df00ff017b82 */ /* 0x000ff00000000800 */
[----:B------:R-:W0:Y:S01]  /*0010*/  LDC.64 R2, c[0x0][0x380] ;  /* 0x0000e000ff027b82 */ /* 0x000e220000000a00 */
[----:B------:R-:W0:Y:S07]  /*0020*/  LDCU.64 UR4, c[0x0][0x358] ;  /* 0x00006b00ff0477ac */ /* 0x000e2e0008000a00 */
[----:B------:R-:W1:Y:S01]  /*0030*/  LDC.64 R4, c[0x0][0x388] ;  /* 0x0000e200ff047b82 */ /* 0x000e620000000a00 */
[----:B0-----:R-:W2:Y:S04]  /*0040*/  LDG.E.STRONG.SYS R2, desc[UR4][R2.64] ;  /* 0x0000000402027981 */ /* 0x001ea8000c1f5900 */
[----:B-1----:R-:W2:Y:S02]  /*0050*/  LDG.E.STRONG.SYS R7, desc[UR4][R4.64] ;  /* 0x0000000404077981 */ /* 0x002ea4000c1f5900 */
[----:B--2---:R-:W-:-:S05]  /*0060*/  IMAD R7, R2, R7, RZ ;  /* 0x0000000702077224 */ /* 0x004fca00078e02ff */
[----:B------:R-:W-:Y:S01]  /*0070*/  STG.E.STRONG.SYS desc[UR4][R4.64], R7 ;  /* 0x0000000704007986 */ /* 0x000fe2000c115904 */
[----:B------:R-:W-:Y:S05]  /*0080*/  EXIT ;  /* 0x000000000000794d */ /* 0x000fea0003800000 */
.L_x_0:
[----:B------:R-:W-:-:S00]  /*0090*/  BRA `(.L_x_0) ;  /* 0xfffffffc00fc7947 */ /* 0x000fc0000383ffff */
[----:B------:R-:W-:-:S00]  /*00a0*/  NOP ;  /* 0x0000000000007918 */ /* 0x000fc00000000000 */
        /* <DEDUP_REMOVED lines=13> */
.L_x_2:


//--------------------- .text._Z9kernelAddiPVi    --------------------------
	.section	.text._Z9kernelAddiPVi,"ax",@progbits
	.align	128
        .global         _Z9kernelAddiPVi
        .type           _Z9kernelAddiPVi,@function
        .size           _Z9kernelAddiPVi,(.L_x_3 - _Z9kernelAddiPVi)
        .other          _Z9kernelAddiPVi,@"STO_CUDA_ENTRY STV_DEFAULT"
_Z9kernelAddiPVi:
.text._Z9kernelAddiPVi:
[----:B------:R-:W-:Y:S08]  /*0000*/  LDC R1, c[0x0][0x37c] ;  /* 0x0000df00ff017b82 */ /* 0x000ff00000000800 */
[----:B------:R-:W0:Y:S01]  /*0010*/  LDC.64 R2, c[0x0][0x388] ;  /* 0x0000e200ff027b82 */ /* 0x000e220000000a00 */
[----:B------:R-:W0:Y:S01]  /*0020*/  LDCU.64 UR4, c[0x0][0x358] ;  /* 0x00006b00ff0477ac */ /* 0x000e220008000a00 */
[----:B------:R-:W1:Y:S01]  /*0030*/  LDCU UR6, c[0x0][0x380] ;  /* 0x00007000ff0677ac */ /* 0x000e620008000800 */
[----:B0-----:R-:W1:Y:S02]  /*0040*/  LDG.E.STRONG.SYS R0, desc[UR4][R2.64] ;  /* 0x0000000402007981 */ /* 0x001e64000c1f5900 */
[----:B-1----:R-:W-:-:S05]  /*0050*/  IADD3 R5, PT, PT, R0, UR6, RZ ;  /* 0x0000000600057c10 */ /* 0x002fca000fffe0ff */
[----:B------:R-:W-:Y:S01]  /*0060*/  STG.E.STRONG.SYS desc[UR4][R2.64], R5 ;  /* 0x0000000502007986 */ /* 0x000fe2000c115904 */
[----:B------:R-:W-:Y:S05]  /*0070*/  EXIT ;  /* 0x000000000000794d */ /* 0x000fea0003800000 */
.L_x_1:
        /* <DEDUP_REMOVED lines=16> */
.L_x_3:


//--------------------- .nv.shared.reserved.0     --------------------------
	.section	.nv.shared.reserved.0,"aw",@nobits
	.weak		__nv_reservedSMEM_offset_0_alias
	.size		__nv_reservedSMEM_offset_0_alias, 0, 64
	.other		__nv_reservedSMEM_offset_0_alias,@"STO_CUDA_RESERVED_SHARED STV_DEFAULT"
__nv_reservedSMEM_offset_0_alias:
	.zero		0
	.zero		64


//--------------------- .nv.constant0._Z10kernelMultPViS0_ --------------------------
	.section	.nv.constant0._Z10kernelMultPViS0_,"a",@progbits
	.sectionflags	@""
	.align	4
.nv.constant0._Z10kernelMultPViS0_:
	.zero		912


//--------------------- .nv.constant0._Z9kernelAddiPVi --------------------------
	.section	.nv.constant0._Z9kernelAddiPVi,"a",@progbits
	.sectionflags	@""
	.align	4
.nv.constant0._Z9kernelAddiPVi:
	.zero		912


//--------------------- SYMBOLS --------------------------

	.type		.nv.reservedSmem.offset0,@object
	.size		.nv.reservedSmem.offset0,0x4
